//
// Generated by NVIDIA NVVM Compiler
//
// Compiler Build ID: CL-36424714
// Cuda compilation tools, release 13.0, V13.0.88
// Based on NVVM 20.0.0
//

.version 9.0
.target sm_100
.address_size 64

	// .globl	_Z26sgemm_registerOuter_kernelILj16ELj2EEvPfS0_S0_iii
// _ZZ26sgemm_registerOuter_kernelILj16ELj2EEvPfS0_S0_iiiE3s_A has been demoted
// _ZZ26sgemm_registerOuter_kernelILj16ELj2EEvPfS0_S0_iiiE3s_B has been demoted

.visible .entry _Z26sgemm_registerOuter_kernelILj16ELj2EEvPfS0_S0_iii(
	.param .u64 .ptr .align 1 _Z26sgemm_registerOuter_kernelILj16ELj2EEvPfS0_S0_iii_param_0,
	.param .u64 .ptr .align 1 _Z26sgemm_registerOuter_kernelILj16ELj2EEvPfS0_S0_iii_param_1,
	.param .u64 .ptr .align 1 _Z26sgemm_registerOuter_kernelILj16ELj2EEvPfS0_S0_iii_param_2,
	.param .u32 _Z26sgemm_registerOuter_kernelILj16ELj2EEvPfS0_S0_iii_param_3,
	.param .u32 _Z26sgemm_registerOuter_kernelILj16ELj2EEvPfS0_S0_iii_param_4,
	.param .u32 _Z26sgemm_registerOuter_kernelILj16ELj2EEvPfS0_S0_iii_param_5
)
{
	.reg .pred 	%p<4>;
	.reg .b32 	%r<59>;
	.reg .b32 	%f<99>;
	.reg .b64 	%rd<32>;
	// demoted variable
	.shared .align 4 .b8 _ZZ26sgemm_registerOuter_kernelILj16ELj2EEvPfS0_S0_iiiE3s_A[4096];
	// demoted variable
	.shared .align 4 .b8 _ZZ26sgemm_registerOuter_kernelILj16ELj2EEvPfS0_S0_iiiE3s_B[4096];
	ld.param.u64 	%rd5, [_Z26sgemm_registerOuter_kernelILj16ELj2EEvPfS0_S0_iii_param_0];
	ld.param.u64 	%rd6, [_Z26sgemm_registerOuter_kernelILj16ELj2EEvPfS0_S0_iii_param_1];
	ld.param.u32 	%r21, [_Z26sgemm_registerOuter_kernelILj16ELj2EEvPfS0_S0_iii_param_4];
	ld.param.u32 	%r22, [_Z26sgemm_registerOuter_kernelILj16ELj2EEvPfS0_S0_iii_param_5];
	mov.u32 	%r1, %tid.x;
	mov.u32 	%r2, %tid.y;
	mov.u32 	%r23, %ctaid.x;
	shl.b32 	%r3, %r23, 5;
	mov.u32 	%r24, %ctaid.y;
	shl.b32 	%r25, %r24, 5;
	cvt.u64.u32 	%rd1, %r25;
	mov.u32 	%r26, %ntid.x;
	mad.lo.s32 	%r27, %r2, %r26, %r1;
	shr.u32 	%r4, %r27, 4;
	and.b32  	%r5, %r27, 15;
	setp.lt.s32 	%p1, %r22, 1;
	mov.f32 	%f91, 0f00000000;
	mov.f32 	%f92, %f91;
	mov.f32 	%f93, %f91;
	mov.f32 	%f94, %f91;
	@%p1 bra 	$L__BB0_5;
	add.s32 	%r29, %r22, 31;
	shr.u32 	%r6, %r29, 5;
	shl.b32 	%r30, %r1, 7;
	mov.u32 	%r31, _ZZ26sgemm_registerOuter_kernelILj16ELj2EEvPfS0_S0_iiiE3s_A;
	add.s32 	%r32, %r31, %r30;
	shl.b32 	%r33, %r2, 4;
	add.s32 	%r7, %r32, %r33;
	shl.b32 	%r8, %r2, 2;
	mad.lo.s32 	%r9, %r22, %r1, %r8;
	mov.u32 	%r34, _ZZ26sgemm_registerOuter_kernelILj16ELj2EEvPfS0_S0_iiiE3s_B;
	add.s32 	%r35, %r34, %r30;
	add.s32 	%r10, %r35, %r33;
	mul.lo.s32 	%r36, %r22, %r3;
	cvt.u64.u32 	%rd2, %r36;
	cvta.to.global.u64 	%rd3, %rd5;
	cvta.to.global.u64 	%rd4, %rd6;
	mov.b32 	%r55, 0;
	mov.f32 	%f91, 0f00000000;
$L__BB0_2:
	shl.b32 	%r38, %r5, 3;
	mov.u32 	%r39, _ZZ26sgemm_registerOuter_kernelILj16ELj2EEvPfS0_S0_iiiE3s_B;
	add.s32 	%r40, %r38, %r39;
	add.s32 	%r57, %r40, 512;
	shl.b32 	%r41, %r4, 8;
	mov.u32 	%r42, _ZZ26sgemm_registerOuter_kernelILj16ELj2EEvPfS0_S0_iiiE3s_A;
	add.s32 	%r43, %r41, %r42;
	add.s32 	%r56, %r43, 128;
	shl.b32 	%r44, %r55, 5;
	add.s32 	%r45, %r9, %r44;
	cvt.u64.u32 	%rd8, %r45;
	add.s64 	%rd9, %rd8, %rd2;
	shl.b64 	%rd10, %rd9, 2;
	add.s64 	%rd11, %rd3, %rd10;
	ld.global.v4.f32 	{%f19, %f20, %f21, %f22}, [%rd11];
	st.shared.v4.f32 	[%r7], {%f19, %f20, %f21, %f22};
	add.s32 	%r46, %r44, %r1;
	mad.lo.s32 	%r47, %r46, %r21, %r8;
	cvt.s64.s32 	%rd12, %r47;
	add.s64 	%rd13, %rd12, %rd1;
	shl.b64 	%rd14, %rd13, 2;
	add.s64 	%rd15, %rd4, %rd14;
	ld.global.v4.f32 	{%f23, %f24, %f25, %f26}, [%rd15];
	st.shared.v4.f32 	[%r10], {%f23, %f24, %f25, %f26};
	bar.sync 	0;
	mov.b32 	%r58, 512;
$L__BB0_3:
	ld.shared.f32 	%f27, [%r56+-128];
	ld.shared.f32 	%f28, [%r57+-512];
	ld.shared.f32 	%f29, [%r56];
	ld.shared.f32 	%f30, [%r57+-508];
	fma.rn.f32 	%f31, %f27, %f28, %f94;
	fma.rn.f32 	%f32, %f27, %f30, %f93;
	fma.rn.f32 	%f33, %f29, %f28, %f92;
	fma.rn.f32 	%f34, %f29, %f30, %f91;
	ld.shared.f32 	%f35, [%r56+-124];
	ld.shared.f32 	%f36, [%r57+-384];
	ld.shared.f32 	%f37, [%r56+4];
	ld.shared.f32 	%f38, [%r57+-380];
	fma.rn.f32 	%f39, %f35, %f36, %f31;
	fma.rn.f32 	%f40, %f35, %f38, %f32;
	fma.rn.f32 	%f41, %f37, %f36, %f33;
	fma.rn.f32 	%f42, %f37, %f38, %f34;
	ld.shared.f32 	%f43, [%r56+-120];
	ld.shared.f32 	%f44, [%r57+-256];
	ld.shared.f32 	%f45, [%r56+8];
	ld.shared.f32 	%f46, [%r57+-252];
	fma.rn.f32 	%f47, %f43, %f44, %f39;
	fma.rn.f32 	%f48, %f43, %f46, %f40;
	fma.rn.f32 	%f49, %f45, %f44, %f41;
	fma.rn.f32 	%f50, %f45, %f46, %f42;
	ld.shared.f32 	%f51, [%r56+-116];
	ld.shared.f32 	%f52, [%r57+-128];
	ld.shared.f32 	%f53, [%r56+12];
	ld.shared.f32 	%f54, [%r57+-124];
	fma.rn.f32 	%f55, %f51, %f52, %f47;
	fma.rn.f32 	%f56, %f51, %f54, %f48;
	fma.rn.f32 	%f57, %f53, %f52, %f49;
	fma.rn.f32 	%f58, %f53, %f54, %f50;
	ld.shared.f32 	%f59, [%r56+-112];
	ld.shared.f32 	%f60, [%r57];
	ld.shared.f32 	%f61, [%r56+16];
	ld.shared.f32 	%f62, [%r57+4];
	fma.rn.f32 	%f63, %f59, %f60, %f55;
	fma.rn.f32 	%f64, %f59, %f62, %f56;
	fma.rn.f32 	%f65, %f61, %f60, %f57;
	fma.rn.f32 	%f66, %f61, %f62, %f58;
	ld.shared.f32 	%f67, [%r56+-108];
	ld.shared.f32 	%f68, [%r57+128];
	ld.shared.f32 	%f69, [%r56+20];
	ld.shared.f32 	%f70, [%r57+132];
	fma.rn.f32 	%f71, %f67, %f68, %f63;
	fma.rn.f32 	%f72, %f67, %f70, %f64;
	fma.rn.f32 	%f73, %f69, %f68, %f65;
	fma.rn.f32 	%f74, %f69, %f70, %f66;
	ld.shared.f32 	%f75, [%r56+-104];
	ld.shared.f32 	%f76, [%r57+256];
	ld.shared.f32 	%f77, [%r56+24];
	ld.shared.f32 	%f78, [%r57+260];
	fma.rn.f32 	%f79, %f75, %f76, %f71;
	fma.rn.f32 	%f80, %f75, %f78, %f72;
	fma.rn.f32 	%f81, %f77, %f76, %f73;
	fma.rn.f32 	%f82, %f77, %f78, %f74;
	ld.shared.f32 	%f83, [%r56+-100];
	ld.shared.f32 	%f84, [%r57+384];
	ld.shared.f32 	%f85, [%r56+28];
	ld.shared.f32 	%f86, [%r57+388];
	fma.rn.f32 	%f94, %f83, %f84, %f79;
	fma.rn.f32 	%f93, %f83, %f86, %f80;
	fma.rn.f32 	%f92, %f85, %f84, %f81;
	fma.rn.f32 	%f91, %f85, %f86, %f82;
	add.s32 	%r58, %r58, 1024;
	add.s32 	%r57, %r57, 1024;
	add.s32 	%r56, %r56, 32;
	setp.ne.s32 	%p2, %r58, 4608;
	@%p2 bra 	$L__BB0_3;
	bar.sync 	0;
	add.s32 	%r55, %r55, 1;
	setp.ne.s32 	%p3, %r55, %r6;
	@%p3 bra 	$L__BB0_2;
$L__BB0_5:
	ld.param.u64 	%rd31, [_Z26sgemm_registerOuter_kernelILj16ELj2EEvPfS0_S0_iii_param_2];
	cvta.to.global.u64 	%rd16, %rd31;
	mul.lo.s32 	%r48, %r21, %r3;
	cvt.u64.u32 	%rd17, %r48;
	add.s64 	%rd18, %rd17, %rd1;
	shl.b32 	%r49, %r5, 1;
	mul.lo.s32 	%r50, %r4, %r21;
	shl.b32 	%r51, %r50, 1;
	add.s32 	%r52, %r51, %r49;
	cvt.u64.u32 	%rd19, %r52;
	add.s64 	%rd20, %rd18, %rd19;
	shl.b64 	%rd21, %rd20, 2;
	add.s64 	%rd22, %rd16, %rd21;
	st.global.f32 	[%rd22], %f94;
	st.global.f32 	[%rd22+4], %f93;
	add.s32 	%r53, %r52, %r21;
	cvt.u64.u32 	%rd23, %r53;
	add.s64 	%rd24, %rd18, %rd23;
	shl.b64 	%rd25, %rd24, 2;
	add.s64 	%rd26, %rd16, %rd25;
	st.global.f32 	[%rd26], %f92;
	add.s32 	%r54, %r53, 1;
	cvt.u64.u32 	%rd27, %r54;
	add.s64 	%rd28, %rd18, %rd27;
	shl.b64 	%rd29, %rd28, 2;
	add.s64 	%rd30, %rd16, %rd29;
	st.global.f32 	[%rd30], %f91;
	ret;

}


// ===== COMPILED SASS (sm_100) =====

	.target	sm_100

	.elftype	@"ET_EXEC"


//--------------------- .note.nv.tkinfo           --------------------------
	.section	.note.nv.tkinfo,"",@"SHT_NOTE"
	.sectionflags	@"SHF_NOTE_NV_TKINFO"
	.tkinfo
        /*0018*/ 	.word	0x00000002
        /*0030*/ 	.string	""
        /*0030*/ 	.string	"ptxas"
        /*0030*/ 	.string	"Cuda compilation tools, release 13.0, V13.0.88"
        /*0030*/ 	.string	"Build cuda_13.0.r13.0/compiler.36424714_0"
        /*0030*/ 	.string	"-arch sm_100 -m 64 "



//--------------------- .note.nv.cuinfo           --------------------------
	.section	.note.nv.cuinfo,"",@"SHT_NOTE"
	.sectionflags	@"SHF_NOTE_NV_CUINFO"
        /*0018*/ 	.short	0x0002
        /*001a*/ 	.short	0x0064
        /*001c*/ 	.short	0x0082
	.zero		2


//--------------------- .nv.info                  --------------------------
	.section	.nv.info,"",@"SHT_CUDA_INFO"
	.align	4


	//----- nvinfo : EIATTR_REGCOUNT
	.align		4
        /*0000*/ 	.byte	0x04, 0x2f
        /*0002*/ 	.short	(.L_1 - .L_0)
	.align		4
.L_0:
        /*0004*/ 	.word	index@(_Z26sgemm_registerOuter_kernelILj16ELj2EEvPfS0_S0_iii)
        /*0008*/ 	.word	0x00000020


	//----- nvinfo : EIATTR_FRAME_SIZE
	.align		4
.L_1:
        /*000c*/ 	.byte	0x04, 0x11
        /*000e*/ 	.short	(.L_3 - .L_2)
	.align		4
.L_2:
        /*0010*/ 	.word	index@(_Z26sgemm_registerOuter_kernelILj16ELj2EEvPfS0_S0_iii)
        /*0014*/ 	.word	0x00000000


	//----- nvinfo : EIATTR_MIN_STACK_SIZE
	.align		4
.L_3:
        /*0018*/ 	.byte	0x04, 0x12
        /*001a*/ 	.short	(.L_5 - .L_4)
	.align		4
.L_4:
        /*001c*/ 	.word	index@(_Z26sgemm_registerOuter_kernelILj16ELj2EEvPfS0_S0_iii)
        /*0020*/ 	.word	0x00000000
.L_5:


//--------------------- .nv.compat                --------------------------
	.section	.nv.compat,"",@"SHT_CUDA_COMPAT_INFO"
	.align	4
        /*0000*/ 	.byte	0x02, 0x09, 0x00, 0x00, 0x02, 0x02, 0x01, 0x00, 0x02, 0x05, 0x05, 0x00, 0x03, 0x07, 0x01, 0x01
        /*0010*/ 	.byte	0x02, 0x03, 0x00, 0x00, 0x02, 0x06, 0x01, 0x00, 0x04, 0x0b, 0x08, 0x00, 0x09, 0x00, 0x00, 0x00
        /*0020*/ 	.byte	0x00, 0x00, 0x00, 0x00


//--------------------- .nv.info._Z26sgemm_registerOuter_kernelILj16ELj2EEvPfS0_S0_iii --------------------------
	.section	.nv.info._Z26sgemm_registerOuter_kernelILj16ELj2EEvPfS0_S0_iii,"",@"SHT_CUDA_INFO"
	.sectionflags	@""
	.align	4


	//----- nvinfo : EIATTR_CUDA_API_VERSION
	.align		4
        /*0000*/ 	.byte	0x04, 0x37
        /*0002*/ 	.short	(.L_7 - .L_6)
.L_6:
        /*0004*/ 	.word	0x00000082


	//----- nvinfo : EIATTR_KPARAM_INFO
	.align		4
.L_7:
        /*0008*/ 	.byte	0x04, 0x17
        /*000a*/ 	.short	(.L_9 - .L_8)
.L_8:
        /*000c*/ 	.word	0x00000000
        /*0010*/ 	.short	0x0005
        /*0012*/ 	.short	0x0020
        /*0014*/ 	.byte	0x00, 0xf0, 0x11, 0x00


	//----- nvinfo : EIATTR_KPARAM_INFO
	.align		4
.L_9:
        /*0018*/ 	.byte	0x04, 0x17
        /*001a*/ 	.short	(.L_11 - .L_10)
.L_10:
        /*001c*/ 	.word	0x00000000
        /*0020*/ 	.short	0x0004
        /*0022*/ 	.short	0x001c
        /*0024*/ 	.byte	0x00, 0xf0, 0x11, 0x00


	//----- nvinfo : EIATTR_KPARAM_INFO
	.align		4
.L_11:
        /*0028*/ 	.byte	0x04, 0x17
        /*002a*/ 	.short	(.L_13 - .L_12)
.L_12:
        /*002c*/ 	.word	0x00000000
        /*0030*/ 	.short	0x0003
        /*0032*/ 	.short	0x0018
        /*0034*/ 	.byte	0x00, 0xf0, 0x11, 0x00


	//----- nvinfo : EIATTR_KPARAM_INFO
	.align		4
.L_13:
        /*0038*/ 	.byte	0x04, 0x17
        /*003a*/ 	.short	(.L_15 - .L_14)
.L_14:
        /*003c*/ 	.word	0x00000000
        /*0040*/ 	.short	0x0002
        /*0042*/ 	.short	0x0010
        /*0044*/ 	.byte	0x00, 0xf5, 0x21, 0x00


	//----- nvinfo : EIATTR_KPARAM_INFO
	.align		4
.L_15:
        /*0048*/ 	.byte	0x04, 0x17
        /*004a*/ 	.short	(.L_17 - .L_16)
.L_16:
        /*004c*/ 	.word	0x00000000
        /*0050*/ 	.short	0x0001
        /*0052*/ 	.short	0x0008
        /*0054*/ 	.byte	0x00, 0xf5, 0x21, 0x00


	//----- nvinfo : EIATTR_KPARAM_INFO
	.align		4
.L_17:
        /*0058*/ 	.byte	0x04, 0x17
        /*005a*/ 	.short	(.L_19 - .L_18)
.L_18:
        /*005c*/ 	.word	0x00000000
        /*0060*/ 	.short	0x0000
        /*0062*/ 	.short	0x0000
        /*0064*/ 	.byte	0x00, 0xf5, 0x21, 0x00


	//----- nvinfo : EIATTR_SPARSE_MMA_MASK
	.align		4
.L_19:
        /*0068*/ 	.byte	0x03, 0x50
        /*006a*/ 	.short	0x0000


	//----- nvinfo : EIATTR_MAXREG_COUNT
	.align		4
        /*006c*/ 	.byte	0x03, 0x1b
        /*006e*/ 	.short	0x00ff


	//----- nvinfo : EIATTR_NUM_BARRIERS
	.align		4
        /*0070*/ 	.byte	0x02, 0x4c
        /*0072*/ 	.byte	0x01
	.zero		1


	//----- nvinfo : EIATTR_MERCURY_ISA_VERSION
	.align		4
        /*0074*/ 	.byte	0x03, 0x5f
        /*0076*/ 	.short	0x0101


	//----- nvinfo : EIATTR_VRC_CTA_INIT_COUNT
	.align		4
        /*0078*/ 	.byte	0x02, 0x4a
	.zero		1
	.zero		1


	//----- nvinfo : EIATTR_EXIT_INSTR_OFFSETS
	.align		4
        /*007c*/ 	.byte	0x04, 0x1c
        /*007e*/ 	.short	(.L_21 - .L_20)


	//   ....[0]....
.L_20:
        /*0080*/ 	.word	0x000008c0


	//----- nvinfo : EIATTR_CBANK_PARAM_SIZE
	.align		4
.L_21:
        /*0084*/ 	.byte	0x03, 0x19
        /*0086*/ 	.short	0x0024


	//----- nvinfo : EIATTR_PARAM_CBANK
	.align		4
        /*0088*/ 	.byte	0x04, 0x0a
        /*008a*/ 	.short	(.L_23 - .L_22)
	.align		4
.L_22:
        /*008c*/ 	.word	index@(.nv.constant0._Z26sgemm_registerOuter_kernelILj16ELj2EEvPfS0_S0_iii)
        /*0090*/ 	.short	0x0380
        /*0092*/ 	.short	0x0024


	//----- nvinfo : EIATTR_SW_WAR
	.align		4
.L_23:
        /*0094*/ 	.byte	0x04, 0x36
        /*0096*/ 	.short	(.L_25 - .L_24)
.L_24:
        /*0098*/ 	.word	0x00000008
.L_25:


//--------------------- .nv.callgraph             --------------------------
	.section	.nv.callgraph,"",@"SHT_CUDA_CALLGRAPH"
	.align	4
	.sectionentsize	8
	.align		4
        /*0000*/ 	.word	0x00000000
	.align		4
        /*0004*/ 	.word	0xffffffff
	.align		4
        /*0008*/ 	.word	0x00000000
	.align		4
        /*000c*/ 	.word	0xfffffffe
	.align		4
        /*0010*/ 	.word	0x00000000
	.align		4
        /*0014*/ 	.word	0xfffffffd
	.align		4
        /*0018*/ 	.word	0x00000000
	.align		4
        /*001c*/ 	.word	0xfffffffc


//--------------------- .text._Z26sgemm_registerOuter_kernelILj16ELj2EEvPfS0_S0_iii --------------------------
	.section	.text._Z26sgemm_registerOuter_kernelILj16ELj2EEvPfS0_S0_iii,"ax",@progbits
	.align	128
        .global         _Z26sgemm_registerOuter_kernelILj16ELj2EEvPfS0_S0_iii
        .type           _Z26sgemm_registerOuter_kernelILj16ELj2EEvPfS0_S0_iii,@function
        .size           _Z26sgemm_registerOuter_kernelILj16ELj2EEvPfS0_S0_iii,(.L_x_4 - _Z26sgemm_registerOuter_kernelILj16ELj2EEvPfS0_S0_iii)
        .other          _Z26sgemm_registerOuter_kernelILj16ELj2EEvPfS0_S0_iii,@"STO_CUDA_ENTRY STV_DEFAULT"
_Z26sgemm_registerOuter_kernelILj16ELj2EEvPfS0_S0_iii:
.text._Z26sgemm_registerOuter_kernelILj16ELj2EEvPfS0_S0_iii:
[----:B------:R-:W-:Y:S01]  /*0000*/  LDC R1, c[0x0][0x37c] ;  /* 0x0000df00ff017b82 */ /* 0x000fe20000000800 */
[----:B------:R-:W0:Y:S01]  /*0010*/  S2R R0, SR_TID.X ;  /* 0x0000000000007919 */ /* 0x000e220000002100 */
[----:B------:R-:W1:Y:S06]  /*0020*/  LDCU UR11, c[0x0][0x3a0] ;  /* 0x00007400ff0b77ac */ /* 0x000e6c0008000800 */
[----:B------:R-:W2:Y:S01]  /*0030*/  S2UR UR4, SR_CTAID.X ;  /* 0x00000000000479c3 */ /* 0x000ea20000002500 */
[----:B------:R-:W-:Y:S01]  /*0040*/  HFMA2 R29, -RZ, RZ, 0, 0 ;  /* 0x00000000ff1d7431 */ /* 0x000fe200000001ff */
[----:B------:R-:W0:Y:S01]  /*0050*/  S2R R5, SR_TID.Y ;  /* 0x0000000000057919 */ /* 0x000e220000002200 */
[----:B------:R-:W0:Y:S01]  /*0060*/  LDCU UR6, c[0x0][0x360] ;  /* 0x00006c00ff0677ac */ /* 0x000e220008000800 */
[----:B------:R-:W-:-:S02]  /*0070*/  CS2R R26, SRZ ;  /* 0x00000000001a7805 */ /* 0x000fc4000001ff00 */
[----:B------:R-:W-:Y:S01]  /*0080*/  MOV R25, RZ ;  /* 0x000000ff00197202 */ /* 0x000fe20000000f00 */
[----:B------:R-:W3:Y:S01]  /*0090*/  LDCU.64 UR12, c[0x0][0x358] ;  /* 0x00006b00ff0c77ac */ /* 0x000ee20008000a00 */
[----:B------:R-:W4:Y:S01]  /*00a0*/  S2UR UR5, SR_CTAID.Y ;  /* 0x00000000000579c3 */ /* 0x000f220000002600 */
[----:B-1----:R-:W-:Y:S02]  /*00b0*/  UISETP.GE.AND UP0, UPT, UR11, 0x1, UPT ;  /* 0x000000010b00788c */ /* 0x002fe4000bf06270 */
[----:B--2---:R-:W-:Y:S02]  /*00c0*/  USHF.L.U32 UR4, UR4, 0x5, URZ ;  /* 0x0000000504047899 */ /* 0x004fe400080006ff */
[----:B----4-:R-:W-:Y:S01]  /*00d0*/  USHF.L.U32 UR5, UR5, 0x5, URZ ;  /* 0x0000000505057899 */ /* 0x010fe200080006ff */
[----:B0-----:R-:W-:-:S05]  /*00e0*/  IMAD R21, R5, UR6, R0 ;  /* 0x0000000605157c24 */ /* 0x001fca000f8e0200 */
[----:B------:R-:W-:Y:S02]  /*00f0*/  SHF.R.U32.HI R22, RZ, 0x4, R21 ;  /* 0x00000004ff167819 */ /* 0x000fe40000011615 */
[----:B------:R-:W-:Y:S01]  /*0100*/  LOP3.LUT R21, R21, 0xf, RZ, 0xc0, !PT ;  /* 0x0000000f15157812 */ /* 0x000fe200078ec0ff */
[----:B---3--:R-:W-:Y:S06]  /*0110*/  BRA.U !UP0, `(.L_x_0) ;  /* 0x0000000508847547 */ /* 0x008fec000b800000 */
[----:B------:R-:W0:Y:S01]  /*0120*/  S2UR UR9, SR_CgaCtaId ;  /* 0x00000000000979c3 */ /* 0x000e220000008800 */
[----:B------:R-:W-:Y:S01]  /*0130*/  UMOV UR6, 0x400 ;  /* 0x0000040000067882 */ /* 0x000fe20000000000 */
[----:B------:R-:W-:Y:S01]  /*0140*/  SHF.L.U32 R3, R5, 0x2, RZ ;  /* 0x0000000205037819 */ /* 0x000fe200000006ff */
[----:B------:R-:W-:Y:S01]  /*0150*/  UIADD3 UR8, UPT, UPT, UR6, 0x1000, URZ ;  /* 0x0000100006087890 */ /* 0x000fe2000fffe0ff */
[----:B------:R-:W-:Y:S01]  /*0160*/  MOV R17, RZ ;  /* 0x000000ff00117202 */ /* 0x000fe20000000f00 */
[----:B------:R-:W-:Y:S01]  /*0170*/  UIMAD UR10, UR4, UR11, URZ ;  /* 0x0000000b040a72a4 */ /* 0x000fe2000f8e02ff */
[----:B------:R-:W-:Y:S01]  /*0180*/  MOV R29, RZ ;  /* 0x000000ff001d7202 */ /* 0x000fe20000000f00 */
[----:B------:R-:W-:Y:S01]  /*0190*/  IMAD R16, R0, UR11, R3 ;  /* 0x0000000b00107c24 */ /* 0x000fe2000f8e0203 */
[----:B0-----:R-:W-:Y:S02]  /*01a0*/  ULEA UR8, UR9, UR8, 0x18 ;  /* 0x0000000809087291 */ /* 0x001fe4000f8ec0ff */
[----:B------:R-:W-:-:S02]  /*01b0*/  ULEA UR7, UR9, UR6, 0x18 ;  /* 0x0000000609077291 */ /* 0x000fc4000f8ec0ff */
[----:B------:R-:W-:Y:S02]  /*01c0*/  UIADD3 UR6, UPT, UPT, UR11, 0x1f, URZ ;  /* 0x0000001f0b067890 */ /* 0x000fe4000fffe0ff */
[C---:B------:R-:W-:Y:S02]  /*01d0*/  LEA R2, R0.reuse, UR8, 0x7 ;  /* 0x0000000800027c11 */ /* 0x040fe4000f8e38ff */
[----:B------:R-:W-:Y:S01]  /*01e0*/  LEA R20, R0, UR7, 0x7 ;  /* 0x0000000700147c11 */ /* 0x000fe2000f8e38ff */
[----:B------:R-:W-:Y:S02]  /*01f0*/  USHF.R.U32.HI UR6, URZ, 0x5, UR6 ;  /* 0x00000005ff067899 */ /* 0x000fe40008011606 */
[C---:B------:R-:W-:Y:S01]  /*0200*/  IMAD R2, R5.reuse, 0x10, R2 ;  /* 0x0000001005027824 */ /* 0x040fe200078e0202 */
[----:B------:R-:W-:-:S09]  /*0210*/  LEA R20, R5, R20, 0x4 ;  /* 0x0000001405147211 */ /* 0x000fd200078e20ff */
.L_x_2:
[----:B------:R-:W0:Y:S01]  /*0220*/  LDCU UR7, c[0x0][0x39c] ;  /* 0x00007380ff0777ac */ /* 0x000e220008000800 */
[C---:B------:R-:W-:Y:S01]  /*0230*/  LEA R6, R17.reuse, R0, 0x5 ;  /* 0x0000000011067211 */ /* 0x040fe200078e28ff */
[----:B------:R-:W-:Y:S01]  /*0240*/  IMAD R4, R17, 0x20, R16 ;  /* 0x0000002011047824 */ /* 0x000fe200078e0210 */
[----:B------:R-:W1:Y:S04]  /*0250*/  LDCU.128 UR16, c[0x0][0x380] ;  /* 0x00007000ff1077ac */ /* 0x000e680008000c00 */
[----:B------:R-:W-:-:S04]  /*0260*/  IADD3 R5, P2, PT, R4, UR10, RZ ;  /* 0x0000000a04057c10 */ /* 0x000fc8000ff5e0ff */
[----:B------:R-:W-:Y:S01]  /*0270*/  IADD3.X R10, PT, PT, RZ, RZ, RZ, P2, !PT ;  /* 0x000000ffff0a7210 */ /* 0x000fe200017fe4ff */
[----:B0-----:R-:W-:Y:S01]  /*0280*/  IMAD R6, R6, UR7, R3 ;  /* 0x0000000706067c24 */ /* 0x001fe2000f8e0203 */
[----:B-1----:R-:W-:-:S04]  /*0290*/  LEA R4, P0, R5, UR16, 0x2 ;  /* 0x0000001005047c11 */ /* 0x002fc8000f8010ff */
[C---:B------:R-:W-:Y:S02]  /*02a0*/  IADD3 R7, P1, PT, R6.reuse, UR5, RZ ;  /* 0x0000000506077c10 */ /* 0x040fe4000ff3e0ff */
[----:B------:R-:W-:Y:S02]  /*02b0*/  LEA.HI.X R5, R5, UR17, R10, 0x2, P0 ;  /* 0x0000001105057c11 */ /* 0x000fe400080f140a */
[----:B------:R-:W-:Y:S02]  /*02c0*/  LEA R8, P2, R7, UR18, 0x2 ;  /* 0x0000001207087c11 */ /* 0x000fe4000f8410ff */
[----:B------:R-:W-:-:S04]  /*02d0*/  LEA.HI.X.SX32 R6, R6, RZ, 0x1, P1 ;  /* 0x000000ff06067211 */ /* 0x000fc800008f0eff */
[----:B------:R-:W-:Y:S02]  /*02e0*/  LEA.HI.X R9, R7, UR19, R6, 0x2, P2 ;  /* 0x0000001307097c11 */ /* 0x000fe400090f1406 */
[----:B------:R-:W2:Y:S04]  /*02f0*/  LDG.E.128 R4, desc[UR12][R4.64] ;  /* 0x0000000c04047981 */ /* 0x000ea8000c1e1d00 */
[----:B------:R-:W3:Y:S01]  /*0300*/  LDG.E.128 R8, desc[UR12][R8.64] ;  /* 0x0000000c08087981 */ /* 0x000ee2000c1e1d00 */
[----:B------:R-:W0:Y:S01]  /*0310*/  S2UR UR9, SR_CgaCtaId ;  /* 0x00000000000979c3 */ /* 0x000e220000008800 */
[----:B------:R-:W-:Y:S01]  /*0320*/  UMOV UR7, 0x400 ;  /* 0x0000040000077882 */ /* 0x000fe20000000000 */
[----:B------:R-:W-:Y:S01]  /*0330*/  IADD3 R17, PT, PT, R17, 0x1, RZ ;  /* 0x0000000111117810 */ /* 0x000fe20007ffe0ff */
[----:B------:R-:W-:-:S03]  /*0340*/  UIADD3 UR8, UPT, UPT, UR7, 0x1000, URZ ;  /* 0x0000100007087890 */ /* 0x000fc6000fffe0ff */
[----:B------:R-:W-:Y:S01]  /*0350*/  ISETP.NE.AND P0, PT, R17, UR6, PT ;  /* 0x0000000611007c0c */ /* 0x000fe2000bf05270 */
[----:B0-----:R-:W-:Y:S02]  /*0360*/  ULEA UR8, UR9, UR8, 0x18 ;  /* 0x0000000809087291 */ /* 0x001fe4000f8ec0ff */
[----:B------:R-:W-:-:S04]  /*0370*/  ULEA UR7, UR9, UR7, 0x18 ;  /* 0x0000000709077291 */ /* 0x000fc8000f8ec0ff */
[----:B------:R-:W-:Y:S02]  /*0380*/  LEA R24, R21, UR8, 0x3 ;  /* 0x0000000815187c11 */ /* 0x000fe4000f8e18ff */
[----:B------:R-:W-:Y:S01]  /*0390*/  LEA R23, R22, UR7, 0x8 ;  /* 0x0000000716177c11 */ /* 0x000fe2000f8e40ff */
[----:B------:R-:W-:Y:S02]  /*03a0*/  UMOV UR7, 0x200 ;  /* 0x0000020000077882 */ /* 0x000fe40000000000 */
[----:B------:R-:W-:Y:S01]  /*03b0*/  VIADD R24, R24, 0x200 ;  /* 0x0000020018187836 */ /* 0x000fe20000000000 */
[----:B------:R-:W-:Y:S01]  /*03c0*/  IADD3 R23, PT, PT, R23, 0x80, RZ ;  /* 0x0000008017177810 */ /* 0x000fe20007ffe0ff */
[----:B--2---:R0:W-:Y:S04]  /*03d0*/  STS.128 [R20], R4 ;  /* 0x0000000414007388 */ /* 0x0041e80000000c00 */
[----:B---3--:R0:W-:Y:S01]  /*03e0*/  STS.128 [R2], R8 ;  /* 0x0000000802007388 */ /* 0x0081e20000000c00 */
[----:B------:R-:W-:Y:S06]  /*03f0*/  BAR.SYNC.DEFER_BLOCKING 0x0 ;  /* 0x0000000000007b1d */ /* 0x000fec0000010000 */
.L_x_1:
[----:B------:R-:W-:Y:S01]  /*0400*/  LDS.64 R18, [R24+-0x200] ;  /* 0xfffe000018127984 */ /* 0x000fe20000000a00 */
[----:B------:R-:W-:-:S03]  /*0410*/  UIADD3 UR7, UPT, UPT, UR7, 0x400, URZ ;  /* 0x0000040007077890 */ /* 0x000fc6000fffe0ff */
[----:B------:R-:W1:Y:S01]  /*0420*/  LDS.128 R12, [R23+-0x80] ;  /* 0xffff8000170c7984 */ /* 0x000e620000000c00 */
[----:B------:R-:W-:-:S03]  /*0430*/  UISETP.NE.AND UP0, UPT, UR7, 0x1200, UPT ;  /* 0x000012000700788c */ /* 0x000fc6000bf05270 */
[----:B0-----:R-:W0:Y:S04]  /*0440*/  LDS.128 R4, [R23] ;  /* 0x0000000017047984 */ /* 0x001e280000000c00 */
[----:B------:R-:W2:Y:S04]  /*0450*/  LDS.64 R10, [R24+-0x180] ;  /* 0xfffe8000180a7984 */ /* 0x000ea80000000a00 */
[----:B------:R-:W3:Y:S01]  /*0460*/  LDS.64 R8, [R24+-0x100] ;  /* 0xffff000018087984 */ /* 0x000ee20000000a00 */
[C---:B-1----:R-:W-:Y:S01]  /*0470*/  FFMA R25, R12.reuse, R18, R25 ;  /* 0x000000120c197223 */ /* 0x042fe20000000019 */
[-C--:B------:R-:W-:Y:S01]  /*0480*/  FFMA R12, R12, R19.reuse, R26 ;  /* 0x000000130c0c7223 */ /* 0x080fe2000000001a */
[----:B0-----:R-:W-:Y:S01]  /*0490*/  FFMA R26, R18, R4, R27 ;  /* 0x00000004121a7223 */ /* 0x001fe2000000001b */
[----:B------:R-:W-:-:S02]  /*04a0*/  FFMA R4, R4, R19, R29 ;  /* 0x0000001304047223 */ /* 0x000fc4000000001d */
[----:B------:R-:W0:Y:S01]  /*04b0*/  LDS.64 R18, [R24+-0x80] ;  /* 0xffff800018127984 */ /* 0x000e220000000a00 */
[C---:B--2---:R-:W-:Y:S01]  /*04c0*/  FFMA R25, R10.reuse, R13, R25 ;  /* 0x0000000d0a197223 */ /* 0x044fe20000000019 */
[----:B------:R-:W-:Y:S01]  /*04d0*/  FFMA R13, R13, R11, R12 ;  /* 0x0000000b0d0d7223 */ /* 0x000fe2000000000c */
[----:B------:R-:W-:Y:S01]  /*04e0*/  FFMA R29, R10, R5, R26 ;  /* 0x000000050a1d7223 */ /* 0x000fe2000000001a */
[----:B------:R-:W-:Y:S01]  /*04f0*/  FFMA R5, R5, R11, R4 ;  /* 0x0000000b05057223 */ /* 0x000fe20000000004 */
[----:B---3--:R-:W-:Y:S01]  /*0500*/  FFMA R27, R8, R14, R25 ;  /* 0x0000000e081b7223 */ /* 0x008fe20000000019 */
[-C--:B------:R-:W-:Y:S01]  /*0510*/  FFMA R14, R14, R9.reuse, R13 ;  /* 0x000000090e0e7223 */ /* 0x080fe2000000000d */
[----:B------:R-:W-:Y:S01]  /*0520*/  FFMA R12, R8, R6, R29 ;  /* 0x00000006080c7223 */ /* 0x000fe2000000001d */
[----:B------:R-:W-:Y:S02]  /*0530*/  FFMA R6, R6, R9, R5 ;  /* 0x0000000906067223 */ /* 0x000fe40000000005 */
[----:B------:R-:W-:Y:S04]  /*0540*/  LDS.64 R4, [R24] ;  /* 0x0000000018047984 */ /* 0x000fe80000000a00 */
[----:B------:R-:W1:Y:S01]  /*0550*/  LDS.128 R8, [R23+-0x70] ;  /* 0xffff900017087984 */ /* 0x000e620000000c00 */
[C---:B0-----:R-:W-:Y:S01]  /*0560*/  FFMA R27, R18.reuse, R15, R27 ;  /* 0x0000000f121b7223 */ /* 0x041fe2000000001b */
[----:B------:R-:W-:Y:S01]  /*0570*/  FFMA R26, R15, R19, R14 ;  /* 0x000000130f1a7223 */ /* 0x000fe2000000000e */
[----:B------:R-:W-:Y:S01]  /*0580*/  FFMA R25, R18, R7, R12 ;  /* 0x0000000712197223 */ /* 0x000fe2000000000c */
[----:B------:R-:W-:Y:S01]  /*0590*/  FFMA R29, R7, R19, R6 ;  /* 0x00000013071d7223 */ /* 0x000fe20000000006 */
[----:B------:R0:W2:Y:S04]  /*05a0*/  LDS.128 R12, [R23+0x10] ;  /* 0x00001000170c7984 */ /* 0x0000a80000000c00 */
[----:B------:R-:W3:Y:S04]  /*05b0*/  LDS.64 R18, [R24+0x80] ;  /* 0x0000800018127984 */ /* 0x000ee80000000a00 */
[----:B------:R-:W4:Y:S01]  /*05c0*/  LDS.64 R6, [R24+0x100] ;  /* 0x0001000018067984 */ /* 0x000f220000000a00 */
[----:B0-----:R-:W-:Y:S01]  /*05d0*/  IADD3 R23, PT, PT, R23, 0x20, RZ ;  /* 0x0000002017177810 */ /* 0x001fe20007ffe0ff */
[C---:B-1----:R-:W-:Y:S01]  /*05e0*/  FFMA R27, R8.reuse, R4, R27 ;  /* 0x00000004081b7223 */ /* 0x042fe2000000001b */
[-C--:B------:R-:W-:Y:S01]  /*05f0*/  FFMA R8, R8, R5.reuse, R26 ;  /* 0x0000000508087223 */ /* 0x080fe2000000001a */
[----:B--2---:R-:W-:Y:S01]  /*0600*/  FFMA R26, R4, R12, R25 ;  /* 0x0000000c041a7223 */ /* 0x004fe20000000019 */
[----:B------:R-:W-:-:S02]  /*0610*/  FFMA R12, R12, R5, R29 ;  /* 0x000000050c0c7223 */ /* 0x000fc4000000001d */
[----:B------:R0:W1:Y:S01]  /*0620*/  LDS.64 R4, [R24+0x180] ;  /* 0x0001800018047984 */ /* 0x0000620000000a00 */
[C---:B---3--:R-:W-:Y:S01]  /*0630*/  FFMA R27, R18.reuse, R9, R27 ;  /* 0x00000009121b7223 */ /* 0x048fe2000000001b */
[----:B------:R-:W-:Y:S01]  /*0640*/  FFMA R25, R18, R13, R26 ;  /* 0x0000000d12197223 */ /* 0x000fe2000000001a */
[-C--:B------:R-:W-:Y:S01]  /*0650*/  FFMA R9, R9, R19.reuse, R8 ;  /* 0x0000001309097223 */ /* 0x080fe20000000008 */
[----:B------:R-:W-:Y:S01]  /*0660*/  FFMA R13, R13, R19, R12 ;  /* 0x000000130d0d7223 */ /* 0x000fe2000000000c */
[C---:B----4-:R-:W-:Y:S01]  /*0670*/  FFMA R27, R6.reuse, R10, R27 ;  /* 0x0000000a061b7223 */ /* 0x050fe2000000001b */
[----:B------:R-:W-:Y:S01]  /*0680*/  FFMA R6, R6, R14, R25 ;  /* 0x0000000e06067223 */ /* 0x000fe20000000019 */
[-C--:B------:R-:W-:Y:S01]  /*0690*/  FFMA R10, R10, R7.reuse, R9 ;  /* 0x000000070a0a7223 */ /* 0x080fe20000000009 */
[----:B------:R-:W-:Y:S01]  /*06a0*/  FFMA R14, R14, R7, R13 ;  /* 0x000000070e0e7223 */ /* 0x000fe2000000000d */
[----:B0-----:R-:W-:Y:S01]  /*06b0*/  IADD3 R24, PT, PT, R24, 0x400, RZ ;  /* 0x0000040018187810 */ /* 0x001fe20007ffe0ff */
[C---:B-1----:R-:W-:Y:S01]  /*06c0*/  FFMA R25, R4.reuse, R11, R27 ;  /* 0x0000000b04197223 */ /* 0x042fe2000000001b */
[----:B------:R-:W-:Y:S01]  /*06d0*/  FFMA R26, R11, R5, R10 ;  /* 0x000000050b1a7223 */ /* 0x000fe2000000000a */
[----:B------:R-:W-:Y:S01]  /*06e0*/  FFMA R27, R4, R15, R6 ;  /* 0x0000000f041b7223 */ /* 0x000fe20000000006 */
[----:B------:R-:W-:Y:S01]  /*06f0*/  FFMA R29, R15, R5, R14 ;  /* 0x000000050f1d7223 */ /* 0x000fe2000000000e */
[----:B------:R-:W-:Y:S06]  /*0700*/  BRA.U UP0, `(.L_x_1) ;  /* 0xfffffffd003c7547 */ /* 0x000fec000b83ffff */
[----:B------:R-:W-:Y:S06]  /*0710*/  BAR.SYNC.DEFER_BLOCKING 0x0 ;  /* 0x0000000000007b1d */ /* 0x000fec0000010000 */
[----:B------:R-:W-:Y:S05]  /*0720*/  @P0 BRA `(.L_x_2) ;  /* 0xfffffff800bc0947 */ /* 0x000fea000383ffff */
.L_x_0:
[----:B------:R-:W0:Y:S01]  /*0730*/  LDCU UR8, c[0x0][0x39c] ;  /* 0x00007380ff0877ac */ /* 0x000e220008000800 */
[----:B------:R-:W1:Y:S01]  /*0740*/  LDCU.64 UR6, c[0x0][0x390] ;  /* 0x00007200ff0677ac */ /* 0x000e620008000a00 */
[----:B0-----:R-:W-:Y:S02]  /*0750*/  UIMAD UR4, UR4, UR8, URZ ;  /* 0x00000008040472a4 */ /* 0x001fe4000f8e02ff */
[----:B------:R-:W-:Y:S02]  /*0760*/  IMAD R0, R22, UR8, R21 ;  /* 0x0000000816007c24 */ /* 0x000fe4000f8e0215 */
[----:B------:R-:W-:-:S03]  /*0770*/  UIADD3 UR5, UP0, UPT, UR4, UR5, URZ ;  /* 0x0000000504057290 */ /* 0x000fc6000ff1e0ff */
[----:B------:R-:W-:Y:S01]  /*0780*/  SHF.L.U32 R0, R0, 0x1, RZ ;  /* 0x0000000100007819 */ /* 0x000fe200000006ff */
[----:B------:R-:W-:-:S03]  /*0790*/  UIADD3.X UR4, UPT, UPT, URZ, URZ, URZ, UP0, !UPT ;  /* 0x000000ffff047290 */ /* 0x000fc600087fe4ff */
[C---:B------:R-:W-:Y:S01]  /*07a0*/  IADD3 R4, P0, PT, R0.reuse, UR5, RZ ;  /* 0x0000000500047c10 */ /* 0x040fe2000ff1e0ff */
[----:B------:R-:W-:-:S03]  /*07b0*/  VIADD R0, R0, UR8 ;  /* 0x0000000800007c36 */ /* 0x000fc60008000000 */
[----:B------:R-:W-:Y:S02]  /*07c0*/  IADD3.X R7, PT, PT, RZ, UR4, RZ, P0, !PT ;  /* 0x00000004ff077c10 */ /* 0x000fe400087fe4ff */
[----:B------:R-:W-:Y:S02]  /*07d0*/  IADD3 R3, PT, PT, R0, 0x1, RZ ;  /* 0x0000000100037810 */ /* 0x000fe40007ffe0ff */
[----:B-1----:R-:W-:Y:S02]  /*07e0*/  LEA R2, P1, R4, UR6, 0x2 ;  /* 0x0000000604027c11 */ /* 0x002fe4000f8210ff */
[----:B------:R-:W-:Y:S02]  /*07f0*/  IADD3 R5, P2, PT, R0, UR5, RZ ;  /* 0x0000000500057c10 */ /* 0x000fe4000ff5e0ff */
[----:B------:R-:W-:Y:S02]  /*0800*/  IADD3 R0, P0, PT, R3, UR5, RZ ;  /* 0x0000000503007c10 */ /* 0x000fe4000ff1e0ff */
[----:B------:R-:W-:-:S02]  /*0810*/  LEA.HI.X R3, R4, UR7, R7, 0x2, P1 ;  /* 0x0000000704037c11 */ /* 0x000fc400088f1407 */
[----:B------:R-:W-:Y:S02]  /*0820*/  IADD3.X R8, PT, PT, RZ, UR4, RZ, P2, !PT ;  /* 0x00000004ff087c10 */ /* 0x000fe400097fe4ff */
[C---:B------:R-:W-:Y:S01]  /*0830*/  LEA R4, P1, R5.reuse, UR6, 0x2 ;  /* 0x0000000605047c11 */ /* 0x040fe2000f8210ff */
[----:B------:R-:W-:Y:S01]  /*0840*/  STG.E desc[UR12][R2.64], R25 ;  /* 0x0000001902007986 */ /* 0x000fe2000c10190c */
[----:B------:R-:W-:Y:S02]  /*0850*/  IADD3.X R7, PT, PT, RZ, UR4, RZ, P0, !PT ;  /* 0x00000004ff077c10 */ /* 0x000fe400087fe4ff */
[C---:B------:R-:W-:Y:S01]  /*0860*/  LEA R6, P0, R0.reuse, UR6, 0x2 ;  /* 0x0000000600067c11 */ /* 0x040fe2000f8010ff */
[----:B------:R-:W-:Y:S01]  /*0870*/  STG.E desc[UR12][R2.64+0x4], R26 ;  /* 0x0000041a02007986 */ /* 0x000fe2000c10190c */
[----:B------:R-:W-:Y:S02]  /*0880*/  LEA.HI.X R5, R5, UR7, R8, 0x2, P1 ;  /* 0x0000000705057c11 */ /* 0x000fe400088f1408 */
[----:B------:R-:W-:-:S03]  /*0890*/  LEA.HI.X R7, R0, UR7, R7, 0x2, P0 ;  /* 0x0000000700077c11 */ /* 0x000fc600080f1407 */
[----:B------:R-:W-:Y:S04]  /*08a0*/  STG.E desc[UR12][R4.64], R27 ;  /* 0x0000001b04007986 */ /* 0x000fe8000c10190c */
[----:B------:R-:W-:Y:S01]  /*08b0*/  STG.E desc[UR12][R6.64], R29 ;  /* 0x0000001d06007986 */ /* 0x000fe2000c10190c */
[----:B------:R-:W-:Y:S05]  /*08c0*/  EXIT ;  /* 0x000000000000794d */ /* 0x000fea0003800000 */
.L_x_3:
[----:B------:R-:W-:-:S00]  /*08d0*/  BRA `(.L_x_3) ;  /* 0xfffffffc00fc7947 */ /* 0x000fc0000383ffff */
[----:B------:R-:W-:-:S00]  /*08e0*/  NOP ;  /* 0x0000000000007918 */ /* 0x000fc00000000000 */
        /* <DEDUP_REMOVED lines=9> */
.L_x_4:


//--------------------- .nv.shared._Z26sgemm_registerOuter_kernelILj16ELj2EEvPfS0_S0_iii --------------------------
	.section	.nv.shared._Z26sgemm_registerOuter_kernelILj16ELj2EEvPfS0_S0_iii,"aw",@nobits
	.sectionflags	@""
	.align	4
.nv.shared._Z26sgemm_registerOuter_kernelILj16ELj2EEvPfS0_S0_iii:
	.zero		9216


//--------------------- .nv.shared.reserved.0     --------------------------
	.section	.nv.shared.reserved.0,"aw",@nobits
	.weak		__nv_reservedSMEM_offset_0_alias
	.size		__nv_reservedSMEM_offset_0_alias, 0, 64
	.other		__nv_reservedSMEM_offset_0_alias,@"STO_CUDA_RESERVED_SHARED STV_DEFAULT"
__nv_reservedSMEM_offset_0_alias:
	.zero		0
	.zero		64


//--------------------- .nv.constant0._Z26sgemm_registerOuter_kernelILj16ELj2EEvPfS0_S0_iii --------------------------
	.section	.nv.constant0._Z26sgemm_registerOuter_kernelILj16ELj2EEvPfS0_S0_iii,"a",@progbits
	.sectionflags	@""
	.align	4
.nv.constant0._Z26sgemm_registerOuter_kernelILj16ELj2EEvPfS0_S0_iii:
	.zero		932


//--------------------- SYMBOLS --------------------------

	.type		.nv.reservedSmem.offset0,@object
	.size		.nv.reservedSmem.offset0,0x4
	.type		.nv.reservedSmem.cap,@object
	.size		.nv.reservedSmem.cap,0x4
